//
// Generated by NVIDIA NVVM Compiler
//
// Compiler Build ID: CL-36424714
// Cuda compilation tools, release 13.0, V13.0.88
// Based on NVVM 20.0.0
//

.version 9.0
.target sm_100
.address_size 64

	// .globl	_Z11print_tablePi
.extern .func  (.param .b32 func_retval0) vprintf
(
	.param .b64 vprintf_param_0,
	.param .b64 vprintf_param_1
)
;
.global .align 1 .b8 $str[14] = {37, 100, 32, 120, 32, 37, 100, 32, 61, 32, 37, 100, 10};

.visible .entry _Z11print_tablePi(
	.param .u64 .ptr .align 1 _Z11print_tablePi_param_0
)
{
	.local .align 8 .b8 	__local_depot0[16];
	.reg .b64 	%SP;
	.reg .b64 	%SPL;
	.reg .pred 	%p<2>;
	.reg .b32 	%r<203>;
	.reg .b64 	%rd<5>;

	mov.u64 	%SPL, __local_depot0;
	cvta.local.u64 	%SP, %SPL;
	mov.u32 	%r1, %tid.x;
	mov.u32 	%r2, %ctaid.x;
	mov.u32 	%r3, %ntid.x;
	mad.lo.s32 	%r4, %r2, %r3, %r1;
	setp.gt.s32 	%p1, %r4, 99;
	@%p1 bra 	$L__BB0_2;
	add.u64 	%rd1, %SP, 0;
	add.u64 	%rd2, %SPL, 0;
	mov.b32 	%r5, 1;
	st.local.v2.u32 	[%rd2], {%r5, %r5};
	st.local.u32 	[%rd2+8], %r5;
	mov.u64 	%rd3, $str;
	cvta.global.u64 	%rd4, %rd3;
	{ // callseq 0, 0
	.param .b64 param0;
	st.param.b64 	[param0], %rd4;
	.param .b64 param1;
	st.param.b64 	[param1], %rd1;
	.param .b32 retval0;
	call.uni (retval0), 
	vprintf, 
	(
	param0, 
	param1
	);
	ld.param.b32 	%r6, [retval0];
	} // callseq 0
	mov.b32 	%r8, 2;
	st.local.v2.u32 	[%rd2], {%r5, %r8};
	st.local.u32 	[%rd2+8], %r8;
	{ // callseq 1, 0
	.param .b64 param0;
	st.param.b64 	[param0], %rd4;
	.param .b64 param1;
	st.param.b64 	[param1], %rd1;
	.param .b32 retval0;
	call.uni (retval0), 
	vprintf, 
	(
	param0, 
	param1
	);
	ld.param.b32 	%r9, [retval0];
	} // callseq 1
	mov.b32 	%r11, 3;
	st.local.v2.u32 	[%rd2], {%r5, %r11};
	st.local.u32 	[%rd2+8], %r11;
	{ // callseq 2, 0
	.param .b64 param0;
	st.param.b64 	[param0], %rd4;
	.param .b64 param1;
	st.param.b64 	[param1], %rd1;
	.param .b32 retval0;
	call.uni (retval0), 
	vprintf, 
	(
	param0, 
	param1
	);
	ld.param.b32 	%r12, [retval0];
	} // callseq 2
	mov.b32 	%r14, 4;
	st.local.v2.u32 	[%rd2], {%r5, %r14};
	st.local.u32 	[%rd2+8], %r14;
	{ // callseq 3, 0
	.param .b64 param0;
	st.param.b64 	[param0], %rd4;
	.param .b64 param1;
	st.param.b64 	[param1], %rd1;
	.param .b32 retval0;
	call.uni (retval0), 
	vprintf, 
	(
	param0, 
	param1
	);
	ld.param.b32 	%r15, [retval0];
	} // callseq 3
	mov.b32 	%r17, 5;
	st.local.v2.u32 	[%rd2], {%r5, %r17};
	st.local.u32 	[%rd2+8], %r17;
	{ // callseq 4, 0
	.param .b64 param0;
	st.param.b64 	[param0], %rd4;
	.param .b64 param1;
	st.param.b64 	[param1], %rd1;
	.param .b32 retval0;
	call.uni (retval0), 
	vprintf, 
	(
	param0, 
	param1
	);
	ld.param.b32 	%r18, [retval0];
	} // callseq 4
	mov.b32 	%r20, 6;
	st.local.v2.u32 	[%rd2], {%r5, %r20};
	st.local.u32 	[%rd2+8], %r20;
	{ // callseq 5, 0
	.param .b64 param0;
	st.param.b64 	[param0], %rd4;
	.param .b64 param1;
	st.param.b64 	[param1], %rd1;
	.param .b32 retval0;
	call.uni (retval0), 
	vprintf, 
	(
	param0, 
	param1
	);
	ld.param.b32 	%r21, [retval0];
	} // callseq 5
	mov.b32 	%r23, 7;
	st.local.v2.u32 	[%rd2], {%r5, %r23};
	st.local.u32 	[%rd2+8], %r23;
	{ // callseq 6, 0
	.param .b64 param0;
	st.param.b64 	[param0], %rd4;
	.param .b64 param1;
	st.param.b64 	[param1], %rd1;
	.param .b32 retval0;
	call.uni (retval0), 
	vprintf, 
	(
	param0, 
	param1
	);
	ld.param.b32 	%r24, [retval0];
	} // callseq 6
	mov.b32 	%r26, 8;
	st.local.v2.u32 	[%rd2], {%r5, %r26};
	st.local.u32 	[%rd2+8], %r26;
	{ // callseq 7, 0
	.param .b64 param0;
	st.param.b64 	[param0], %rd4;
	.param .b64 param1;
	st.param.b64 	[param1], %rd1;
	.param .b32 retval0;
	call.uni (retval0), 
	vprintf, 
	(
	param0, 
	param1
	);
	ld.param.b32 	%r27, [retval0];
	} // callseq 7
	mov.b32 	%r29, 9;
	st.local.v2.u32 	[%rd2], {%r5, %r29};
	st.local.u32 	[%rd2+8], %r29;
	{ // callseq 8, 0
	.param .b64 param0;
	st.param.b64 	[param0], %rd4;
	.param .b64 param1;
	st.param.b64 	[param1], %rd1;
	.param .b32 retval0;
	call.uni (retval0), 
	vprintf, 
	(
	param0, 
	param1
	);
	ld.param.b32 	%r30, [retval0];
	} // callseq 8
	st.local.v2.u32 	[%rd2], {%r8, %r5};
	st.local.u32 	[%rd2+8], %r8;
	{ // callseq 9, 0
	.param .b64 param0;
	st.param.b64 	[param0], %rd4;
	.param .b64 param1;
	st.param.b64 	[param1], %rd1;
	.param .b32 retval0;
	call.uni (retval0), 
	vprintf, 
	(
	param0, 
	param1
	);
	ld.param.b32 	%r32, [retval0];
	} // callseq 9
	st.local.v2.u32 	[%rd2], {%r8, %r8};
	st.local.u32 	[%rd2+8], %r14;
	{ // callseq 10, 0
	.param .b64 param0;
	st.param.b64 	[param0], %rd4;
	.param .b64 param1;
	st.param.b64 	[param1], %rd1;
	.param .b32 retval0;
	call.uni (retval0), 
	vprintf, 
	(
	param0, 
	param1
	);
	ld.param.b32 	%r34, [retval0];
	} // callseq 10
	st.local.v2.u32 	[%rd2], {%r8, %r11};
	st.local.u32 	[%rd2+8], %r20;
	{ // callseq 11, 0
	.param .b64 param0;
	st.param.b64 	[param0], %rd4;
	.param .b64 param1;
	st.param.b64 	[param1], %rd1;
	.param .b32 retval0;
	call.uni (retval0), 
	vprintf, 
	(
	param0, 
	param1
	);
	ld.param.b32 	%r36, [retval0];
	} // callseq 11
	st.local.v2.u32 	[%rd2], {%r8, %r14};
	st.local.u32 	[%rd2+8], %r26;
	{ // callseq 12, 0
	.param .b64 param0;
	st.param.b64 	[param0], %rd4;
	.param .b64 param1;
	st.param.b64 	[param1], %rd1;
	.param .b32 retval0;
	call.uni (retval0), 
	vprintf, 
	(
	param0, 
	param1
	);
	ld.param.b32 	%r38, [retval0];
	} // callseq 12
	st.local.v2.u32 	[%rd2], {%r8, %r17};
	mov.b32 	%r40, 10;
	st.local.u32 	[%rd2+8], %r40;
	{ // callseq 13, 0
	.param .b64 param0;
	st.param.b64 	[param0], %rd4;
	.param .b64 param1;
	st.param.b64 	[param1], %rd1;
	.param .b32 retval0;
	call.uni (retval0), 
	vprintf, 
	(
	param0, 
	param1
	);
	ld.param.b32 	%r41, [retval0];
	} // callseq 13
	st.local.v2.u32 	[%rd2], {%r8, %r20};
	mov.b32 	%r43, 12;
	st.local.u32 	[%rd2+8], %r43;
	{ // callseq 14, 0
	.param .b64 param0;
	st.param.b64 	[param0], %rd4;
	.param .b64 param1;
	st.param.b64 	[param1], %rd1;
	.param .b32 retval0;
	call.uni (retval0), 
	vprintf, 
	(
	param0, 
	param1
	);
	ld.param.b32 	%r44, [retval0];
	} // callseq 14
	st.local.v2.u32 	[%rd2], {%r8, %r23};
	mov.b32 	%r46, 14;
	st.local.u32 	[%rd2+8], %r46;
	{ // callseq 15, 0
	.param .b64 param0;
	st.param.b64 	[param0], %rd4;
	.param .b64 param1;
	st.param.b64 	[param1], %rd1;
	.param .b32 retval0;
	call.uni (retval0), 
	vprintf, 
	(
	param0, 
	param1
	);
	ld.param.b32 	%r47, [retval0];
	} // callseq 15
	st.local.v2.u32 	[%rd2], {%r8, %r26};
	mov.b32 	%r49, 16;
	st.local.u32 	[%rd2+8], %r49;
	{ // callseq 16, 0
	.param .b64 param0;
	st.param.b64 	[param0], %rd4;
	.param .b64 param1;
	st.param.b64 	[param1], %rd1;
	.param .b32 retval0;
	call.uni (retval0), 
	vprintf, 
	(
	param0, 
	param1
	);
	ld.param.b32 	%r50, [retval0];
	} // callseq 16
	st.local.v2.u32 	[%rd2], {%r8, %r29};
	mov.b32 	%r52, 18;
	st.local.u32 	[%rd2+8], %r52;
	{ // callseq 17, 0
	.param .b64 param0;
	st.param.b64 	[param0], %rd4;
	.param .b64 param1;
	st.param.b64 	[param1], %rd1;
	.param .b32 retval0;
	call.uni (retval0), 
	vprintf, 
	(
	param0, 
	param1
	);
	ld.param.b32 	%r53, [retval0];
	} // callseq 17
	st.local.v2.u32 	[%rd2], {%r11, %r5};
	st.local.u32 	[%rd2+8], %r11;
	{ // callseq 18, 0
	.param .b64 param0;
	st.param.b64 	[param0], %rd4;
	.param .b64 param1;
	st.param.b64 	[param1], %rd1;
	.param .b32 retval0;
	call.uni (retval0), 
	vprintf, 
	(
	param0, 
	param1
	);
	ld.param.b32 	%r55, [retval0];
	} // callseq 18
	st.local.v2.u32 	[%rd2], {%r11, %r8};
	st.local.u32 	[%rd2+8], %r20;
	{ // callseq 19, 0
	.param .b64 param0;
	st.param.b64 	[param0], %rd4;
	.param .b64 param1;
	st.param.b64 	[param1], %rd1;
	.param .b32 retval0;
	call.uni (retval0), 
	vprintf, 
	(
	param0, 
	param1
	);
	ld.param.b32 	%r57, [retval0];
	} // callseq 19
	st.local.v2.u32 	[%rd2], {%r11, %r11};
	st.local.u32 	[%rd2+8], %r29;
	{ // callseq 20, 0
	.param .b64 param0;
	st.param.b64 	[param0], %rd4;
	.param .b64 param1;
	st.param.b64 	[param1], %rd1;
	.param .b32 retval0;
	call.uni (retval0), 
	vprintf, 
	(
	param0, 
	param1
	);
	ld.param.b32 	%r59, [retval0];
	} // callseq 20
	st.local.v2.u32 	[%rd2], {%r11, %r14};
	st.local.u32 	[%rd2+8], %r43;
	{ // callseq 21, 0
	.param .b64 param0;
	st.param.b64 	[param0], %rd4;
	.param .b64 param1;
	st.param.b64 	[param1], %rd1;
	.param .b32 retval0;
	call.uni (retval0), 
	vprintf, 
	(
	param0, 
	param1
	);
	ld.param.b32 	%r61, [retval0];
	} // callseq 21
	st.local.v2.u32 	[%rd2], {%r11, %r17};
	mov.b32 	%r63, 15;
	st.local.u32 	[%rd2+8], %r63;
	{ // callseq 22, 0
	.param .b64 param0;
	st.param.b64 	[param0], %rd4;
	.param .b64 param1;
	st.param.b64 	[param1], %rd1;
	.param .b32 retval0;
	call.uni (retval0), 
	vprintf, 
	(
	param0, 
	param1
	);
	ld.param.b32 	%r64, [retval0];
	} // callseq 22
	st.local.v2.u32 	[%rd2], {%r11, %r20};
	st.local.u32 	[%rd2+8], %r52;
	{ // callseq 23, 0
	.param .b64 param0;
	st.param.b64 	[param0], %rd4;
	.param .b64 param1;
	st.param.b64 	[param1], %rd1;
	.param .b32 retval0;
	call.uni (retval0), 
	vprintf, 
	(
	param0, 
	param1
	);
	ld.param.b32 	%r66, [retval0];
	} // callseq 23
	st.local.v2.u32 	[%rd2], {%r11, %r23};
	mov.b32 	%r68, 21;
	st.local.u32 	[%rd2+8], %r68;
	{ // callseq 24, 0
	.param .b64 param0;
	st.param.b64 	[param0], %rd4;
	.param .b64 param1;
	st.param.b64 	[param1], %rd1;
	.param .b32 retval0;
	call.uni (retval0), 
	vprintf, 
	(
	param0, 
	param1
	);
	ld.param.b32 	%r69, [retval0];
	} // callseq 24
	st.local.v2.u32 	[%rd2], {%r11, %r26};
	mov.b32 	%r71, 24;
	st.local.u32 	[%rd2+8], %r71;
	{ // callseq 25, 0
	.param .b64 param0;
	st.param.b64 	[param0], %rd4;
	.param .b64 param1;
	st.param.b64 	[param1], %rd1;
	.param .b32 retval0;
	call.uni (retval0), 
	vprintf, 
	(
	param0, 
	param1
	);
	ld.param.b32 	%r72, [retval0];
	} // callseq 25
	st.local.v2.u32 	[%rd2], {%r11, %r29};
	mov.b32 	%r74, 27;
	st.local.u32 	[%rd2+8], %r74;
	{ // callseq 26, 0
	.param .b64 param0;
	st.param.b64 	[param0], %rd4;
	.param .b64 param1;
	st.param.b64 	[param1], %rd1;
	.param .b32 retval0;
	call.uni (retval0), 
	vprintf, 
	(
	param0, 
	param1
	);
	ld.param.b32 	%r75, [retval0];
	} // callseq 26
	st.local.v2.u32 	[%rd2], {%r14, %r5};
	st.local.u32 	[%rd2+8], %r14;
	{ // callseq 27, 0
	.param .b64 param0;
	st.param.b64 	[param0], %rd4;
	.param .b64 param1;
	st.param.b64 	[param1], %rd1;
	.param .b32 retval0;
	call.uni (retval0), 
	vprintf, 
	(
	param0, 
	param1
	);
	ld.param.b32 	%r77, [retval0];
	} // callseq 27
	st.local.v2.u32 	[%rd2], {%r14, %r8};
	st.local.u32 	[%rd2+8], %r26;
	{ // callseq 28, 0
	.param .b64 param0;
	st.param.b64 	[param0], %rd4;
	.param .b64 param1;
	st.param.b64 	[param1], %rd1;
	.param .b32 retval0;
	call.uni (retval0), 
	vprintf, 
	(
	param0, 
	param1
	);
	ld.param.b32 	%r79, [retval0];
	} // callseq 28
	st.local.v2.u32 	[%rd2], {%r14, %r11};
	st.local.u32 	[%rd2+8], %r43;
	{ // callseq 29, 0
	.param .b64 param0;
	st.param.b64 	[param0], %rd4;
	.param .b64 param1;
	st.param.b64 	[param1], %rd1;
	.param .b32 retval0;
	call.uni (retval0), 
	vprintf, 
	(
	param0, 
	param1
	);
	ld.param.b32 	%r81, [retval0];
	} // callseq 29
	st.local.v2.u32 	[%rd2], {%r14, %r14};
	st.local.u32 	[%rd2+8], %r49;
	{ // callseq 30, 0
	.param .b64 param0;
	st.param.b64 	[param0], %rd4;
	.param .b64 param1;
	st.param.b64 	[param1], %rd1;
	.param .b32 retval0;
	call.uni (retval0), 
	vprintf, 
	(
	param0, 
	param1
	);
	ld.param.b32 	%r83, [retval0];
	} // callseq 30
	st.local.v2.u32 	[%rd2], {%r14, %r17};
	mov.b32 	%r85, 20;
	st.local.u32 	[%rd2+8], %r85;
	{ // callseq 31, 0
	.param .b64 param0;
	st.param.b64 	[param0], %rd4;
	.param .b64 param1;
	st.param.b64 	[param1], %rd1;
	.param .b32 retval0;
	call.uni (retval0), 
	vprintf, 
	(
	param0, 
	param1
	);
	ld.param.b32 	%r86, [retval0];
	} // callseq 31
	st.local.v2.u32 	[%rd2], {%r14, %r20};
	st.local.u32 	[%rd2+8], %r71;
	{ // callseq 32, 0
	.param .b64 param0;
	st.param.b64 	[param0], %rd4;
	.param .b64 param1;
	st.param.b64 	[param1], %rd1;
	.param .b32 retval0;
	call.uni (retval0), 
	vprintf, 
	(
	param0, 
	param1
	);
	ld.param.b32 	%r88, [retval0];
	} // callseq 32
	st.local.v2.u32 	[%rd2], {%r14, %r23};
	mov.b32 	%r90, 28;
	st.local.u32 	[%rd2+8], %r90;
	{ // callseq 33, 0
	.param .b64 param0;
	st.param.b64 	[param0], %rd4;
	.param .b64 param1;
	st.param.b64 	[param1], %rd1;
	.param .b32 retval0;
	call.uni (retval0), 
	vprintf, 
	(
	param0, 
	param1
	);
	ld.param.b32 	%r91, [retval0];
	} // callseq 33
	st.local.v2.u32 	[%rd2], {%r14, %r26};
	mov.b32 	%r93, 32;
	st.local.u32 	[%rd2+8], %r93;
	{ // callseq 34, 0
	.param .b64 param0;
	st.param.b64 	[param0], %rd4;
	.param .b64 param1;
	st.param.b64 	[param1], %rd1;
	.param .b32 retval0;
	call.uni (retval0), 
	vprintf, 
	(
	param0, 
	param1
	);
	ld.param.b32 	%r94, [retval0];
	} // callseq 34
	st.local.v2.u32 	[%rd2], {%r14, %r29};
	mov.b32 	%r96, 36;
	st.local.u32 	[%rd2+8], %r96;
	{ // callseq 35, 0
	.param .b64 param0;
	st.param.b64 	[param0], %rd4;
	.param .b64 param1;
	st.param.b64 	[param1], %rd1;
	.param .b32 retval0;
	call.uni (retval0), 
	vprintf, 
	(
	param0, 
	param1
	);
	ld.param.b32 	%r97, [retval0];
	} // callseq 35
	st.local.v2.u32 	[%rd2], {%r17, %r5};
	st.local.u32 	[%rd2+8], %r17;
	{ // callseq 36, 0
	.param .b64 param0;
	st.param.b64 	[param0], %rd4;
	.param .b64 param1;
	st.param.b64 	[param1], %rd1;
	.param .b32 retval0;
	call.uni (retval0), 
	vprintf, 
	(
	param0, 
	param1
	);
	ld.param.b32 	%r99, [retval0];
	} // callseq 36
	st.local.v2.u32 	[%rd2], {%r17, %r8};
	st.local.u32 	[%rd2+8], %r40;
	{ // callseq 37, 0
	.param .b64 param0;
	st.param.b64 	[param0], %rd4;
	.param .b64 param1;
	st.param.b64 	[param1], %rd1;
	.param .b32 retval0;
	call.uni (retval0), 
	vprintf, 
	(
	param0, 
	param1
	);
	ld.param.b32 	%r101, [retval0];
	} // callseq 37
	st.local.v2.u32 	[%rd2], {%r17, %r11};
	st.local.u32 	[%rd2+8], %r63;
	{ // callseq 38, 0
	.param .b64 param0;
	st.param.b64 	[param0], %rd4;
	.param .b64 param1;
	st.param.b64 	[param1], %rd1;
	.param .b32 retval0;
	call.uni (retval0), 
	vprintf, 
	(
	param0, 
	param1
	);
	ld.param.b32 	%r103, [retval0];
	} // callseq 38
	st.local.v2.u32 	[%rd2], {%r17, %r14};
	st.local.u32 	[%rd2+8], %r85;
	{ // callseq 39, 0
	.param .b64 param0;
	st.param.b64 	[param0], %rd4;
	.param .b64 param1;
	st.param.b64 	[param1], %rd1;
	.param .b32 retval0;
	call.uni (retval0), 
	vprintf, 
	(
	param0, 
	param1
	);
	ld.param.b32 	%r105, [retval0];
	} // callseq 39
	st.local.v2.u32 	[%rd2], {%r17, %r17};
	mov.b32 	%r107, 25;
	st.local.u32 	[%rd2+8], %r107;
	{ // callseq 40, 0
	.param .b64 param0;
	st.param.b64 	[param0], %rd4;
	.param .b64 param1;
	st.param.b64 	[param1], %rd1;
	.param .b32 retval0;
	call.uni (retval0), 
	vprintf, 
	(
	param0, 
	param1
	);
	ld.param.b32 	%r108, [retval0];
	} // callseq 40
	st.local.v2.u32 	[%rd2], {%r17, %r20};
	mov.b32 	%r110, 30;
	st.local.u32 	[%rd2+8], %r110;
	{ // callseq 41, 0
	.param .b64 param0;
	st.param.b64 	[param0], %rd4;
	.param .b64 param1;
	st.param.b64 	[param1], %rd1;
	.param .b32 retval0;
	call.uni (retval0), 
	vprintf, 
	(
	param0, 
	param1
	);
	ld.param.b32 	%r111, [retval0];
	} // callseq 41
	st.local.v2.u32 	[%rd2], {%r17, %r23};
	mov.b32 	%r113, 35;
	st.local.u32 	[%rd2+8], %r113;
	{ // callseq 42, 0
	.param .b64 param0;
	st.param.b64 	[param0], %rd4;
	.param .b64 param1;
	st.param.b64 	[param1], %rd1;
	.param .b32 retval0;
	call.uni (retval0), 
	vprintf, 
	(
	param0, 
	param1
	);
	ld.param.b32 	%r114, [retval0];
	} // callseq 42
	st.local.v2.u32 	[%rd2], {%r17, %r26};
	mov.b32 	%r116, 40;
	st.local.u32 	[%rd2+8], %r116;
	{ // callseq 43, 0
	.param .b64 param0;
	st.param.b64 	[param0], %rd4;
	.param .b64 param1;
	st.param.b64 	[param1], %rd1;
	.param .b32 retval0;
	call.uni (retval0), 
	vprintf, 
	(
	param0, 
	param1
	);
	ld.param.b32 	%r117, [retval0];
	} // callseq 43
	st.local.v2.u32 	[%rd2], {%r17, %r29};
	mov.b32 	%r119, 45;
	st.local.u32 	[%rd2+8], %r119;
	{ // callseq 44, 0
	.param .b64 param0;
	st.param.b64 	[param0], %rd4;
	.param .b64 param1;
	st.param.b64 	[param1], %rd1;
	.param .b32 retval0;
	call.uni (retval0), 
	vprintf, 
	(
	param0, 
	param1
	);
	ld.param.b32 	%r120, [retval0];
	} // callseq 44
	st.local.v2.u32 	[%rd2], {%r20, %r5};
	st.local.u32 	[%rd2+8], %r20;
	{ // callseq 45, 0
	.param .b64 param0;
	st.param.b64 	[param0], %rd4;
	.param .b64 param1;
	st.param.b64 	[param1], %rd1;
	.param .b32 retval0;
	call.uni (retval0), 
	vprintf, 
	(
	param0, 
	param1
	);
	ld.param.b32 	%r122, [retval0];
	} // callseq 45
	st.local.v2.u32 	[%rd2], {%r20, %r8};
	st.local.u32 	[%rd2+8], %r43;
	{ // callseq 46, 0
	.param .b64 param0;
	st.param.b64 	[param0], %rd4;
	.param .b64 param1;
	st.param.b64 	[param1], %rd1;
	.param .b32 retval0;
	call.uni (retval0), 
	vprintf, 
	(
	param0, 
	param1
	);
	ld.param.b32 	%r124, [retval0];
	} // callseq 46
	st.local.v2.u32 	[%rd2], {%r20, %r11};
	st.local.u32 	[%rd2+8], %r52;
	{ // callseq 47, 0
	.param .b64 param0;
	st.param.b64 	[param0], %rd4;
	.param .b64 param1;
	st.param.b64 	[param1], %rd1;
	.param .b32 retval0;
	call.uni (retval0), 
	vprintf, 
	(
	param0, 
	param1
	);
	ld.param.b32 	%r126, [retval0];
	} // callseq 47
	st.local.v2.u32 	[%rd2], {%r20, %r14};
	st.local.u32 	[%rd2+8], %r71;
	{ // callseq 48, 0
	.param .b64 param0;
	st.param.b64 	[param0], %rd4;
	.param .b64 param1;
	st.param.b64 	[param1], %rd1;
	.param .b32 retval0;
	call.uni (retval0), 
	vprintf, 
	(
	param0, 
	param1
	);
	ld.param.b32 	%r128, [retval0];
	} // callseq 48
	st.local.v2.u32 	[%rd2], {%r20, %r17};
	st.local.u32 	[%rd2+8], %r110;
	{ // callseq 49, 0
	.param .b64 param0;
	st.param.b64 	[param0], %rd4;
	.param .b64 param1;
	st.param.b64 	[param1], %rd1;
	.param .b32 retval0;
	call.uni (retval0), 
	vprintf, 
	(
	param0, 
	param1
	);
	ld.param.b32 	%r130, [retval0];
	} // callseq 49
	st.local.v2.u32 	[%rd2], {%r20, %r20};
	st.local.u32 	[%rd2+8], %r96;
	{ // callseq 50, 0
	.param .b64 param0;
	st.param.b64 	[param0], %rd4;
	.param .b64 param1;
	st.param.b64 	[param1], %rd1;
	.param .b32 retval0;
	call.uni (retval0), 
	vprintf, 
	(
	param0, 
	param1
	);
	ld.param.b32 	%r132, [retval0];
	} // callseq 50
	st.local.v2.u32 	[%rd2], {%r20, %r23};
	mov.b32 	%r134, 42;
	st.local.u32 	[%rd2+8], %r134;
	{ // callseq 51, 0
	.param .b64 param0;
	st.param.b64 	[param0], %rd4;
	.param .b64 param1;
	st.param.b64 	[param1], %rd1;
	.param .b32 retval0;
	call.uni (retval0), 
	vprintf, 
	(
	param0, 
	param1
	);
	ld.param.b32 	%r135, [retval0];
	} // callseq 51
	st.local.v2.u32 	[%rd2], {%r20, %r26};
	mov.b32 	%r137, 48;
	st.local.u32 	[%rd2+8], %r137;
	{ // callseq 52, 0
	.param .b64 param0;
	st.param.b64 	[param0], %rd4;
	.param .b64 param1;
	st.param.b64 	[param1], %rd1;
	.param .b32 retval0;
	call.uni (retval0), 
	vprintf, 
	(
	param0, 
	param1
	);
	ld.param.b32 	%r138, [retval0];
	} // callseq 52
	st.local.v2.u32 	[%rd2], {%r20, %r29};
	mov.b32 	%r140, 54;
	st.local.u32 	[%rd2+8], %r140;
	{ // callseq 53, 0
	.param .b64 param0;
	st.param.b64 	[param0], %rd4;
	.param .b64 param1;
	st.param.b64 	[param1], %rd1;
	.param .b32 retval0;
	call.uni (retval0), 
	vprintf, 
	(
	param0, 
	param1
	);
	ld.param.b32 	%r141, [retval0];
	} // callseq 53
	st.local.v2.u32 	[%rd2], {%r23, %r5};
	st.local.u32 	[%rd2+8], %r23;
	{ // callseq 54, 0
	.param .b64 param0;
	st.param.b64 	[param0], %rd4;
	.param .b64 param1;
	st.param.b64 	[param1], %rd1;
	.param .b32 retval0;
	call.uni (retval0), 
	vprintf, 
	(
	param0, 
	param1
	);
	ld.param.b32 	%r143, [retval0];
	} // callseq 54
	st.local.v2.u32 	[%rd2], {%r23, %r8};
	st.local.u32 	[%rd2+8], %r46;
	{ // callseq 55, 0
	.param .b64 param0;
	st.param.b64 	[param0], %rd4;
	.param .b64 param1;
	st.param.b64 	[param1], %rd1;
	.param .b32 retval0;
	call.uni (retval0), 
	vprintf, 
	(
	param0, 
	param1
	);
	ld.param.b32 	%r145, [retval0];
	} // callseq 55
	st.local.v2.u32 	[%rd2], {%r23, %r11};
	st.local.u32 	[%rd2+8], %r68;
	{ // callseq 56, 0
	.param .b64 param0;
	st.param.b64 	[param0], %rd4;
	.param .b64 param1;
	st.param.b64 	[param1], %rd1;
	.param .b32 retval0;
	call.uni (retval0), 
	vprintf, 
	(
	param0, 
	param1
	);
	ld.param.b32 	%r147, [retval0];
	} // callseq 56
	st.local.v2.u32 	[%rd2], {%r23, %r14};
	st.local.u32 	[%rd2+8], %r90;
	{ // callseq 57, 0
	.param .b64 param0;
	st.param.b64 	[param0], %rd4;
	.param .b64 param1;
	st.param.b64 	[param1], %rd1;
	.param .b32 retval0;
	call.uni (retval0), 
	vprintf, 
	(
	param0, 
	param1
	);
	ld.param.b32 	%r149, [retval0];
	} // callseq 57
	st.local.v2.u32 	[%rd2], {%r23, %r17};
	st.local.u32 	[%rd2+8], %r113;
	{ // callseq 58, 0
	.param .b64 param0;
	st.param.b64 	[param0], %rd4;
	.param .b64 param1;
	st.param.b64 	[param1], %rd1;
	.param .b32 retval0;
	call.uni (retval0), 
	vprintf, 
	(
	param0, 
	param1
	);
	ld.param.b32 	%r151, [retval0];
	} // callseq 58
	st.local.v2.u32 	[%rd2], {%r23, %r20};
	st.local.u32 	[%rd2+8], %r134;
	{ // callseq 59, 0
	.param .b64 param0;
	st.param.b64 	[param0], %rd4;
	.param .b64 param1;
	st.param.b64 	[param1], %rd1;
	.param .b32 retval0;
	call.uni (retval0), 
	vprintf, 
	(
	param0, 
	param1
	);
	ld.param.b32 	%r153, [retval0];
	} // callseq 59
	st.local.v2.u32 	[%rd2], {%r23, %r23};
	mov.b32 	%r155, 49;
	st.local.u32 	[%rd2+8], %r155;
	{ // callseq 60, 0
	.param .b64 param0;
	st.param.b64 	[param0], %rd4;
	.param .b64 param1;
	st.param.b64 	[param1], %rd1;
	.param .b32 retval0;
	call.uni (retval0), 
	vprintf, 
	(
	param0, 
	param1
	);
	ld.param.b32 	%r156, [retval0];
	} // callseq 60
	st.local.v2.u32 	[%rd2], {%r23, %r26};
	mov.b32 	%r158, 56;
	st.local.u32 	[%rd2+8], %r158;
	{ // callseq 61, 0
	.param .b64 param0;
	st.param.b64 	[param0], %rd4;
	.param .b64 param1;
	st.param.b64 	[param1], %rd1;
	.param .b32 retval0;
	call.uni (retval0), 
	vprintf, 
	(
	param0, 
	param1
	);
	ld.param.b32 	%r159, [retval0];
	} // callseq 61
	st.local.v2.u32 	[%rd2], {%r23, %r29};
	mov.b32 	%r161, 63;
	st.local.u32 	[%rd2+8], %r161;
	{ // callseq 62, 0
	.param .b64 param0;
	st.param.b64 	[param0], %rd4;
	.param .b64 param1;
	st.param.b64 	[param1], %rd1;
	.param .b32 retval0;
	call.uni (retval0), 
	vprintf, 
	(
	param0, 
	param1
	);
	ld.param.b32 	%r162, [retval0];
	} // callseq 62
	st.local.v2.u32 	[%rd2], {%r26, %r5};
	st.local.u32 	[%rd2+8], %r26;
	{ // callseq 63, 0
	.param .b64 param0;
	st.param.b64 	[param0], %rd4;
	.param .b64 param1;
	st.param.b64 	[param1], %rd1;
	.param .b32 retval0;
	call.uni (retval0), 
	vprintf, 
	(
	param0, 
	param1
	);
	ld.param.b32 	%r164, [retval0];
	} // callseq 63
	st.local.v2.u32 	[%rd2], {%r26, %r8};
	st.local.u32 	[%rd2+8], %r49;
	{ // callseq 64, 0
	.param .b64 param0;
	st.param.b64 	[param0], %rd4;
	.param .b64 param1;
	st.param.b64 	[param1], %rd1;
	.param .b32 retval0;
	call.uni (retval0), 
	vprintf, 
	(
	param0, 
	param1
	);
	ld.param.b32 	%r166, [retval0];
	} // callseq 64
	st.local.v2.u32 	[%rd2], {%r26, %r11};
	st.local.u32 	[%rd2+8], %r71;
	{ // callseq 65, 0
	.param .b64 param0;
	st.param.b64 	[param0], %rd4;
	.param .b64 param1;
	st.param.b64 	[param1], %rd1;
	.param .b32 retval0;
	call.uni (retval0), 
	vprintf, 
	(
	param0, 
	param1
	);
	ld.param.b32 	%r168, [retval0];
	} // callseq 65
	st.local.v2.u32 	[%rd2], {%r26, %r14};
	st.local.u32 	[%rd2+8], %r93;
	{ // callseq 66, 0
	.param .b64 param0;
	st.param.b64 	[param0], %rd4;
	.param .b64 param1;
	st.param.b64 	[param1], %rd1;
	.param .b32 retval0;
	call.uni (retval0), 
	vprintf, 
	(
	param0, 
	param1
	);
	ld.param.b32 	%r170, [retval0];
	} // callseq 66
	st.local.v2.u32 	[%rd2], {%r26, %r17};
	st.local.u32 	[%rd2+8], %r116;
	{ // callseq 67, 0
	.param .b64 param0;
	st.param.b64 	[param0], %rd4;
	.param .b64 param1;
	st.param.b64 	[param1], %rd1;
	.param .b32 retval0;
	call.uni (retval0), 
	vprintf, 
	(
	param0, 
	param1
	);
	ld.param.b32 	%r172, [retval0];
	} // callseq 67
	st.local.v2.u32 	[%rd2], {%r26, %r20};
	st.local.u32 	[%rd2+8], %r137;
	{ // callseq 68, 0
	.param .b64 param0;
	st.param.b64 	[param0], %rd4;
	.param .b64 param1;
	st.param.b64 	[param1], %rd1;
	.param .b32 retval0;
	call.uni (retval0), 
	vprintf, 
	(
	param0, 
	param1
	);
	ld.param.b32 	%r174, [retval0];
	} // callseq 68
	st.local.v2.u32 	[%rd2], {%r26, %r23};
	st.local.u32 	[%rd2+8], %r158;
	{ // callseq 69, 0
	.param .b64 param0;
	st.param.b64 	[param0], %rd4;
	.param .b64 param1;
	st.param.b64 	[param1], %rd1;
	.param .b32 retval0;
	call.uni (retval0), 
	vprintf, 
	(
	param0, 
	param1
	);
	ld.param.b32 	%r176, [retval0];
	} // callseq 69
	st.local.v2.u32 	[%rd2], {%r26, %r26};
	mov.b32 	%r178, 64;
	st.local.u32 	[%rd2+8], %r178;
	{ // callseq 70, 0
	.param .b64 param0;
	st.param.b64 	[param0], %rd4;
	.param .b64 param1;
	st.param.b64 	[param1], %rd1;
	.param .b32 retval0;
	call.uni (retval0), 
	vprintf, 
	(
	param0, 
	param1
	);
	ld.param.b32 	%r179, [retval0];
	} // callseq 70
	st.local.v2.u32 	[%rd2], {%r26, %r29};
	mov.b32 	%r181, 72;
	st.local.u32 	[%rd2+8], %r181;
	{ // callseq 71, 0
	.param .b64 param0;
	st.param.b64 	[param0], %rd4;
	.param .b64 param1;
	st.param.b64 	[param1], %rd1;
	.param .b32 retval0;
	call.uni (retval0), 
	vprintf, 
	(
	param0, 
	param1
	);
	ld.param.b32 	%r182, [retval0];
	} // callseq 71
	st.local.v2.u32 	[%rd2], {%r29, %r5};
	st.local.u32 	[%rd2+8], %r29;
	{ // callseq 72, 0
	.param .b64 param0;
	st.param.b64 	[param0], %rd4;
	.param .b64 param1;
	st.param.b64 	[param1], %rd1;
	.param .b32 retval0;
	call.uni (retval0), 
	vprintf, 
	(
	param0, 
	param1
	);
	ld.param.b32 	%r184, [retval0];
	} // callseq 72
	st.local.v2.u32 	[%rd2], {%r29, %r8};
	st.local.u32 	[%rd2+8], %r52;
	{ // callseq 73, 0
	.param .b64 param0;
	st.param.b64 	[param0], %rd4;
	.param .b64 param1;
	st.param.b64 	[param1], %rd1;
	.param .b32 retval0;
	call.uni (retval0), 
	vprintf, 
	(
	param0, 
	param1
	);
	ld.param.b32 	%r186, [retval0];
	} // callseq 73
	st.local.v2.u32 	[%rd2], {%r29, %r11};
	st.local.u32 	[%rd2+8], %r74;
	{ // callseq 74, 0
	.param .b64 param0;
	st.param.b64 	[param0], %rd4;
	.param .b64 param1;
	st.param.b64 	[param1], %rd1;
	.param .b32 retval0;
	call.uni (retval0), 
	vprintf, 
	(
	param0, 
	param1
	);
	ld.param.b32 	%r188, [retval0];
	} // callseq 74
	st.local.v2.u32 	[%rd2], {%r29, %r14};
	st.local.u32 	[%rd2+8], %r96;
	{ // callseq 75, 0
	.param .b64 param0;
	st.param.b64 	[param0], %rd4;
	.param .b64 param1;
	st.param.b64 	[param1], %rd1;
	.param .b32 retval0;
	call.uni (retval0), 
	vprintf, 
	(
	param0, 
	param1
	);
	ld.param.b32 	%r190, [retval0];
	} // callseq 75
	st.local.v2.u32 	[%rd2], {%r29, %r17};
	st.local.u32 	[%rd2+8], %r119;
	{ // callseq 76, 0
	.param .b64 param0;
	st.param.b64 	[param0], %rd4;
	.param .b64 param1;
	st.param.b64 	[param1], %rd1;
	.param .b32 retval0;
	call.uni (retval0), 
	vprintf, 
	(
	param0, 
	param1
	);
	ld.param.b32 	%r192, [retval0];
	} // callseq 76
	st.local.v2.u32 	[%rd2], {%r29, %r20};
	st.local.u32 	[%rd2+8], %r140;
	{ // callseq 77, 0
	.param .b64 param0;
	st.param.b64 	[param0], %rd4;
	.param .b64 param1;
	st.param.b64 	[param1], %rd1;
	.param .b32 retval0;
	call.uni (retval0), 
	vprintf, 
	(
	param0, 
	param1
	);
	ld.param.b32 	%r194, [retval0];
	} // callseq 77
	st.local.v2.u32 	[%rd2], {%r29, %r23};
	st.local.u32 	[%rd2+8], %r161;
	{ // callseq 78, 0
	.param .b64 param0;
	st.param.b64 	[param0], %rd4;
	.param .b64 param1;
	st.param.b64 	[param1], %rd1;
	.param .b32 retval0;
	call.uni (retval0), 
	vprintf, 
	(
	param0, 
	param1
	);
	ld.param.b32 	%r196, [retval0];
	} // callseq 78
	st.local.v2.u32 	[%rd2], {%r29, %r26};
	st.local.u32 	[%rd2+8], %r181;
	{ // callseq 79, 0
	.param .b64 param0;
	st.param.b64 	[param0], %rd4;
	.param .b64 param1;
	st.param.b64 	[param1], %rd1;
	.param .b32 retval0;
	call.uni (retval0), 
	vprintf, 
	(
	param0, 
	param1
	);
	ld.param.b32 	%r198, [retval0];
	} // callseq 79
	st.local.v2.u32 	[%rd2], {%r29, %r29};
	mov.b32 	%r200, 81;
	st.local.u32 	[%rd2+8], %r200;
	{ // callseq 80, 0
	.param .b64 param0;
	st.param.b64 	[param0], %rd4;
	.param .b64 param1;
	st.param.b64 	[param1], %rd1;
	.param .b32 retval0;
	call.uni (retval0), 
	vprintf, 
	(
	param0, 
	param1
	);
	ld.param.b32 	%r201, [retval0];
	} // callseq 80
$L__BB0_2:
	ret;

}


// ===== COMPILED SASS (sm_100) =====

	.target	sm_100

	.elftype	@"ET_EXEC"


//--------------------- .note.nv.tkinfo           --------------------------
	.section	.note.nv.tkinfo,"",@"SHT_NOTE"
	.sectionflags	@"SHF_NOTE_NV_TKINFO"
	.tkinfo
        /*0018*/ 	.word	0x00000002
        /*0030*/ 	.string	""
        /*0030*/ 	.string	"ptxas"
        /*0030*/ 	.string	"Cuda compilation tools, release 13.0, V13.0.88"
        /*0030*/ 	.string	"Build cuda_13.0.r13.0/compiler.36424714_0"
        /*0030*/ 	.string	"-arch sm_100 -m 64 "



//--------------------- .note.nv.cuinfo           --------------------------
	.section	.note.nv.cuinfo,"",@"SHT_NOTE"
	.sectionflags	@"SHF_NOTE_NV_CUINFO"
        /*0018*/ 	.short	0x0002
        /*001a*/ 	.short	0x0064
        /*001c*/ 	.short	0x0082
	.zero		2


//--------------------- .nv.info                  --------------------------
	.section	.nv.info,"",@"SHT_CUDA_INFO"
	.align	4


	//----- nvinfo : EIATTR_REGCOUNT
	.align		4
        /*0000*/ 	.byte	0x04, 0x2f
        /*0002*/ 	.short	(.L_2 - .L_1)
	.align		4
.L_1:
        /*0004*/ 	.word	index@(_Z11print_tablePi)
        /*0008*/ 	.word	0x00000018


	//----- nvinfo : EIATTR_FRAME_SIZE
	.align		4
.L_2:
        /*000c*/ 	.byte	0x04, 0x11
        /*000e*/ 	.short	(.L_4 - .L_3)
	.align		4
.L_3:
        /*0010*/ 	.word	index@(_Z11print_tablePi)
        /*0014*/ 	.word	0x00000010


	//----- nvinfo : EIATTR_MIN_STACK_SIZE
	.align		4
.L_4:
        /*0018*/ 	.byte	0x04, 0x12
        /*001a*/ 	.short	(.L_6 - .L_5)
	.align		4
.L_5:
        /*001c*/ 	.word	index@(_Z11print_tablePi)
        /*0020*/ 	.word	0x00000010
.L_6:


//--------------------- .nv.compat                --------------------------
	.section	.nv.compat,"",@"SHT_CUDA_COMPAT_INFO"
	.align	4
        /*0000*/ 	.byte	0x02, 0x09, 0x00, 0x00, 0x02, 0x02, 0x01, 0x00, 0x02, 0x05, 0x05, 0x00, 0x03, 0x07, 0x01, 0x01
        /*0010*/ 	.byte	0x02, 0x03, 0x00, 0x00, 0x02, 0x06, 0x01, 0x00, 0x04, 0x0b, 0x08, 0x00, 0x09, 0x00, 0x00, 0x00
        /*0020*/ 	.byte	0x00, 0x00, 0x00, 0x00


//--------------------- .nv.info._Z11print_tablePi --------------------------
	.section	.nv.info._Z11print_tablePi,"",@"SHT_CUDA_INFO"
	.sectionflags	@""
	.align	4


	//----- nvinfo : EIATTR_CUDA_API_VERSION
	.align		4
        /*0000*/ 	.byte	0x04, 0x37
        /*0002*/ 	.short	(.L_8 - .L_7)
.L_7:
        /*0004*/ 	.word	0x00000082


	//----- nvinfo : EIATTR_KPARAM_INFO
	.align		4
.L_8:
        /*0008*/ 	.byte	0x04, 0x17
        /*000a*/ 	.short	(.L_10 - .L_9)
.L_9:
        /*000c*/ 	.word	0x00000000
        /*0010*/ 	.short	0x0000
        /*0012*/ 	.short	0x0000
        /*0014*/ 	.byte	0x00, 0xf5, 0x21, 0x00


	//----- nvinfo : EIATTR_SPARSE_MMA_MASK
	.align		4
.L_10:
        /*0018*/ 	.byte	0x03, 0x50
        /*001a*/ 	.short	0x0000


	//----- nvinfo : EIATTR_MAXREG_COUNT
	.align		4
        /*001c*/ 	.byte	0x03, 0x1b
        /*001e*/ 	.short	0x00ff


	//----- nvinfo : EIATTR_EXTERNS
	.align		4
        /*0020*/ 	.byte	0x04, 0x0f
        /*0022*/ 	.short	(.L_12 - .L_11)


	//   ....[0]....
	.align		4
.L_11:
        /*0024*/ 	.word	index@(vprintf)


	//----- nvinfo : EIATTR_MERCURY_ISA_VERSION
	.align		4
.L_12:
        /*0028*/ 	.byte	0x03, 0x5f
        /*002a*/ 	.short	0x0101


	//----- nvinfo : EIATTR_VRC_CTA_INIT_COUNT
	.align		4
        /*002c*/ 	.byte	0x02, 0x4a
	.zero		1
	.zero		1


	//----- nvinfo : EIATTR_SYSCALL_OFFSETS
	.align		4
        /*0030*/ 	.byte	0x04, 0x46
        /*0032*/ 	.short	(.L_14 - .L_13)


	//   ....[0]....
.L_13:
        /*0034*/ 	.word	0x00000180


	//   ....[1]....
        /*0038*/ 	.word	0x00000240


	//   ....[2]....
        /*003c*/ 	.word	0x00000300


	//   ....[3]....
        /*0040*/ 	.word	0x000003c0


	//   ....[4]....
        /*0044*/ 	.word	0x00000480


	//   ....[5]....
        /*0048*/ 	.word	0x00000540


	//   ....[6]....
        /*004c*/ 	.word	0x00000600


	//   ....[7]....
        /*0050*/ 	.word	0x000006c0


	//   ....[8]....
        /*0054*/ 	.word	0x00000780


	//   ....[9]....
        /*0058*/ 	.word	0x00000850


	//   ....[10]....
        /*005c*/ 	.word	0x00000920


	//   ....[11]....
        /*0060*/ 	.word	0x000009f0


	//   ....[12]....
        /*0064*/ 	.word	0x00000ac0


	//   ....[13]....
        /*0068*/ 	.word	0x00000b90


	//   ....[14]....
        /*006c*/ 	.word	0x00000c60


	//   ....[15]....
        /*0070*/ 	.word	0x00000d30


	//   ....[16]....
        /*0074*/ 	.word	0x00000e00


	//   ....[17]....
        /*0078*/ 	.word	0x00000ed0


	//   ....[18]....
        /*007c*/ 	.word	0x00000fa0


	//   ....[19]....
        /*0080*/ 	.word	0x00001070


	//   ....[20]....
        /*0084*/ 	.word	0x00001140


	//   ....[21]....
        /*0088*/ 	.word	0x00001210


	//   ....[22]....
        /*008c*/ 	.word	0x000012e0


	//   ....[23]....
        /*0090*/ 	.word	0x000013b0


	//   ....[24]....
        /*0094*/ 	.word	0x00001480


	//   ....[25]....
        /*0098*/ 	.word	0x00001550


	//   ....[26]....
        /*009c*/ 	.word	0x00001620


	//   ....[27]....
        /*00a0*/ 	.word	0x000016f0


	//   ....[28]....
        /*00a4*/ 	.word	0x000017c0


	//   ....[29]....
        /*00a8*/ 	.word	0x00001890


	//   ....[30]....
        /*00ac*/ 	.word	0x00001960


	//   ....[31]....
        /*00b0*/ 	.word	0x00001a30


	//   ....[32]....
        /*00b4*/ 	.word	0x00001b00


	//   ....[33]....
        /*00b8*/ 	.word	0x00001bd0


	//   ....[34]....
        /*00bc*/ 	.word	0x00001ca0


	//   ....[35]....
        /*00c0*/ 	.word	0x00001d70


	//   ....[36]....
        /*00c4*/ 	.word	0x00001e40


	//   ....[37]....
        /*00c8*/ 	.word	0x00001f10


	//   ....[38]....
        /*00cc*/ 	.word	0x00001fe0


	//   ....[39]....
        /*00d0*/ 	.word	0x000020b0


	//   ....[40]....
        /*00d4*/ 	.word	0x00002180


	//   ....[41]....
        /*00d8*/ 	.word	0x00002250


	//   ....[42]....
        /*00dc*/ 	.word	0x00002320


	//   ....[43]....
        /*00e0*/ 	.word	0x000023f0


	//   ....[44]....
        /*00e4*/ 	.word	0x000024c0


	//   ....[45]....
        /*00e8*/ 	.word	0x00002590


	//   ....[46]....
        /*00ec*/ 	.word	0x00002660


	//   ....[47]....
        /*00f0*/ 	.word	0x00002730


	//   ....[48]....
        /*00f4*/ 	.word	0x00002800


	//   ....[49]....
        /*00f8*/ 	.word	0x000028d0


	//   ....[50]....
        /*00fc*/ 	.word	0x000029a0


	//   ....[51]....
        /*0100*/ 	.word	0x00002a70


	//   ....[52]....
        /*0104*/ 	.word	0x00002b40


	//   ....[53]....
        /*0108*/ 	.word	0x00002c10


	//   ....[54]....
        /*010c*/ 	.word	0x00002ce0


	//   ....[55]....
        /*0110*/ 	.word	0x00002db0


	//   ....[56]....
        /*0114*/ 	.word	0x00002e80


	//   ....[57]....
        /*0118*/ 	.word	0x00002f50


	//   ....[58]....
        /*011c*/ 	.word	0x00003020


	//   ....[59]....
        /*0120*/ 	.word	0x000030f0


	//   ....[60]....
        /*0124*/ 	.word	0x000031c0


	//   ....[61]....
        /*0128*/ 	.word	0x00003290


	//   ....[62]....
        /*012c*/ 	.word	0x00003360


	//   ....[63]....
        /*0130*/ 	.word	0x00003430


	//   ....[64]....
        /*0134*/ 	.word	0x00003500


	//   ....[65]....
        /*0138*/ 	.word	0x000035d0


	//   ....[66]....
        /*013c*/ 	.word	0x000036a0


	//   ....[67]....
        /*0140*/ 	.word	0x00003770


	//   ....[68]....
        /*0144*/ 	.word	0x00003840


	//   ....[69]....
        /*0148*/ 	.word	0x00003910


	//   ....[70]....
        /*014c*/ 	.word	0x000039e0


	//   ....[71]....
        /*0150*/ 	.word	0x00003ab0


	//   ....[72]....
        /*0154*/ 	.word	0x00003b80


	//   ....[73]....
        /*0158*/ 	.word	0x00003c50


	//   ....[74]....
        /*015c*/ 	.word	0x00003d20


	//   ....[75]....
        /*0160*/ 	.word	0x00003df0


	//   ....[76]....
        /*0164*/ 	.word	0x00003ec0


	//   ....[77]....
        /*0168*/ 	.word	0x00003f90


	//   ....[78]....
        /*016c*/ 	.word	0x00004060


	//   ....[79]....
        /*0170*/ 	.word	0x00004130


	//   ....[80]....
        /*0174*/ 	.word	0x00004200


	//----- nvinfo : EIATTR_EXIT_INSTR_OFFSETS
	.align		4
.L_14:
        /*0178*/ 	.byte	0x04, 0x1c
        /*017a*/ 	.short	(.L_16 - .L_15)


	//   ....[0]....
.L_15:
        /*017c*/ 	.word	0x000000b0


	//   ....[1]....
        /*0180*/ 	.word	0x00004210


	//----- nvinfo : EIATTR_CRS_STACK_SIZE
	.align		4
.L_16:
        /*0184*/ 	.byte	0x04, 0x1e
        /*0186*/ 	.short	(.L_18 - .L_17)
.L_17:
        /*0188*/ 	.word	0x00000000


	//----- nvinfo : EIATTR_CBANK_PARAM_SIZE
	.align		4
.L_18:
        /*018c*/ 	.byte	0x03, 0x19
        /*018e*/ 	.short	0x0008


	//----- nvinfo : EIATTR_PARAM_CBANK
	.align		4
        /*0190*/ 	.byte	0x04, 0x0a
        /*0192*/ 	.short	(.L_20 - .L_19)
	.align		4
.L_19:
        /*0194*/ 	.word	index@(.nv.constant0._Z11print_tablePi)
        /*0198*/ 	.short	0x0380
        /*019a*/ 	.short	0x0008


	//----- nvinfo : EIATTR_SW_WAR
	.align		4
.L_20:
        /*019c*/ 	.byte	0x04, 0x36
        /*019e*/ 	.short	(.L_22 - .L_21)
.L_21:
        /*01a0*/ 	.word	0x00000008
.L_22:


//--------------------- .nv.callgraph             --------------------------
	.section	.nv.callgraph,"",@"SHT_CUDA_CALLGRAPH"
	.align	4
	.sectionentsize	8
	.align		4
        /*0000*/ 	.word	0x00000000
	.align		4
        /*0004*/ 	.word	0xffffffff
	.align		4
        /*0008*/ 	.word	index@(_Z11print_tablePi)
	.align		4
        /*000c*/ 	.word	index@(vprintf)
	.align		4
        /*0010*/ 	.word	0x00000000
	.align		4
        /*0014*/ 	.word	0xfffffffe
	.align		4
        /*0018*/ 	.word	0x00000000
	.align		4
        /*001c*/ 	.word	0xfffffffd
	.align		4
        /*0020*/ 	.word	0x00000000
	.align		4
        /*0024*/ 	.word	0xfffffffc


//--------------------- .nv.constant4             --------------------------
	.section	.nv.constant4,"a",@progbits
	.align	8
	.align		8
.nv.constant4:
        /*0000*/ 	.dword	vprintf
	.align		8
        /*0008*/ 	.dword	$str


//--------------------- .text._Z11print_tablePi   --------------------------
	.section	.text._Z11print_tablePi,"ax",@progbits
	.align	128
        .global         _Z11print_tablePi
        .type           _Z11print_tablePi,@function
        .size           _Z11print_tablePi,(.L_x_82 - _Z11print_tablePi)
        .other          _Z11print_tablePi,@"STO_CUDA_ENTRY STV_DEFAULT"
_Z11print_tablePi:
.text._Z11print_tablePi:
[----:B------:R-:W0:Y:S01]  /*0000*/  LDC R1, c[0x0][0x37c] ;  /* 0x0000df00ff017b82 */ /* 0x000e220000000800 */
[----:B------:R-:W1:Y:S01]  /*0010*/  S2R R0, SR_TID.X ;  /* 0x0000000000007919 */ /* 0x000e620000002100 */
[----:B------:R-:W2:Y:S06]  /*0020*/  LDCU UR5, c[0x0][0x2fc] ;  /* 0x00005f80ff0577ac */ /* 0x000eac0008000800 */
[----:B------:R-:W1:Y:S01]  /*0030*/  S2UR UR6, SR_CTAID.X ;  /* 0x00000000000679c3 */ /* 0x000e620000002500 */
[----:B0-----:R-:W-:Y:S01]  /*0040*/  VIADD R1, R1, 0xfffffff0 ;  /* 0xfffffff001017836 */ /* 0x001fe20000000000 */
[----:B------:R-:W0:Y:S06]  /*0050*/  LDCU UR4, c[0x0][0x2f8] ;  /* 0x00005f00ff0477ac */ /* 0x000e2c0008000800 */
[----:B------:R-:W1:Y:S01]  /*0060*/  LDC R3, c[0x0][0x360] ;  /* 0x0000d800ff037b82 */ /* 0x000e620000000800 */
[----:B0-----:R-:W-:-:S05]  /*0070*/  IADD3 R2, P1, PT, R1, UR4, RZ ;  /* 0x0000000401027c10 */ /* 0x001fca000ff3e0ff */
[----:B--2---:R-:W-:Y:S02]  /*0080*/  IMAD.X R16, RZ, RZ, UR5, P1 ;  /* 0x00000005ff107e24 */ /* 0x004fe400088e06ff */
[----:B-1----:R-:W-:-:S05]  /*0090*/  IMAD R0, R3, UR6, R0 ;  /* 0x0000000603007c24 */ /* 0x002fca000f8e0200 */
[----:B------:R-:W-:-:S13]  /*00a0*/  ISETP.GT.AND P0, PT, R0, 0x63, PT ;  /* 0x000000630000780c */ /* 0x000fda0003f04270 */
[----:B------:R-:W-:Y:S05]  /*00b0*/  @P0 EXIT ;  /* 0x000000000000094d */ /* 0x000fea0003800000 */
[----:B------:R-:W-:Y:S02]  /*00c0*/  HFMA2 R10, -RZ, RZ, 0, 5.9604644775390625e-08 ;  /* 0x00000001ff0a7431 */ /* 0x000fe400000001ff */
[----:B------:R-:W-:Y:S01]  /*00d0*/  IMAD.MOV.U32 R11, RZ, RZ, 0x1 ;  /* 0x00000001ff0b7424 */ /* 0x000fe200078e00ff */
[----:B------:R-:W-:Y:S01]  /*00e0*/  MOV R17, 0x0 ;  /* 0x0000000000117802 */ /* 0x000fe20000000f00 */
[----:B------:R-:W0:Y:S01]  /*00f0*/  LDCU.64 UR4, c[0x4][0x8] ;  /* 0x01000100ff0477ac */ /* 0x000e220008000a00 */
[----:B------:R-:W-:Y:S02]  /*0100*/  IMAD.MOV.U32 R6, RZ, RZ, R2 ;  /* 0x000000ffff067224 */ /* 0x000fe400078e0002 */
[----:B------:R1:W2:Y:S01]  /*0110*/  LDC.64 R8, c[0x4][R17] ;  /* 0x0100000011087b82 */ /* 0x0002a20000000a00 */
[----:B------:R1:W-:Y:S01]  /*0120*/  STL.64 [R1], R10 ;  /* 0x0000000a01007387 */ /* 0x0003e20000100a00 */
[----:B------:R-:W-:-:S03]  /*0130*/  IMAD.MOV.U32 R7, RZ, RZ, R16 ;  /* 0x000000ffff077224 */ /* 0x000fc600078e0010 */
[----:B------:R1:W-:Y:S01]  /*0140*/  STL [R1+0x8], R10 ;  /* 0x0000080a01007387 */ /* 0x0003e20000100800 */
[----:B0-----:R-:W-:Y:S01]  /*0150*/  IMAD.U32 R4, RZ, RZ, UR4 ;  /* 0x00000004ff047e24 */ /* 0x001fe2000f8e00ff */
[----:B-1----:R-:W-:-:S07]  /*0160*/  MOV R5, UR5 ;  /* 0x0000000500057c02 */ /* 0x002fce0008000f00 */
[----:B------:R-:W-:-:S07]  /*0170*/  LEPC R20, `(.L_x_0) ;  /* 0x000000001014794e */ /* 0x000fce0000000000 */
[----:B--2---:R-:W-:Y:S05]  /*0180*/  CALL.ABS.NOINC R8 ;  /* 0x0000000008007343 */ /* 0x004fea0003c00000 */
.L_x_0:
[----:B------:R-:W-:Y:S02]  /*0190*/  HFMA2 R8, -RZ, RZ, 0, 5.9604644775390625e-08 ;  /* 0x00000001ff087431 */ /* 0x000fe400000001ff */
[----:B------:R-:W-:Y:S01]  /*01a0*/  IMAD.MOV.U32 R9, RZ, RZ, 0x2 ;  /* 0x00000002ff097424 */ /* 0x000fe200078e00ff */
[----:B------:R0:W1:Y:S01]  /*01b0*/  LDC.64 R10, c[0x4][R17] ;  /* 0x01000000110a7b82 */ /* 0x0000620000000a00 */
[----:B------:R-:W2:Y:S01]  /*01c0*/  LDCU.64 UR4, c[0x4][0x8] ;  /* 0x01000100ff0477ac */ /* 0x000ea20008000a00 */
[----:B------:R-:W-:Y:S02]  /*01d0*/  IMAD.MOV.U32 R6, RZ, RZ, R2 ;  /* 0x000000ffff067224 */ /* 0x000fe400078e0002 */
[----:B------:R0:W-:Y:S01]  /*01e0*/  STL [R1+0x8], R9 ;  /* 0x0000080901007387 */ /* 0x0001e20000100800 */
[----:B------:R-:W-:-:S03]  /*01f0*/  IMAD.MOV.U32 R7, RZ, RZ, R16 ;  /* 0x000000ffff077224 */ /* 0x000fc600078e0010 */
[----:B------:R0:W-:Y:S01]  /*0200*/  STL.64 [R1], R8 ;  /* 0x0000000801007387 */ /* 0x0001e20000100a00 */
[----:B--2---:R-:W-:Y:S01]  /*0210*/  IMAD.U32 R4, RZ, RZ, UR4 ;  /* 0x00000004ff047e24 */ /* 0x004fe2000f8e00ff */
[----:B0-----:R-:W-:-:S07]  /*0220*/  MOV R5, UR5 ;  /* 0x0000000500057c02 */ /* 0x001fce0008000f00 */
[----:B------:R-:W-:-:S07]  /*0230*/  LEPC R20, `(.L_x_1) ;  /* 0x000000001014794e */ /* 0x000fce0000000000 */
[----:B-1----:R-:W-:Y:S05]  /*0240*/  CALL.ABS.NOINC R10 ;  /* 0x000000000a007343 */ /* 0x002fea0003c00000 */
.L_x_1:
        /* <DEDUP_REMOVED lines=12> */
.L_x_2:
        /* <DEDUP_REMOVED lines=12> */
.L_x_3:
        /* <DEDUP_REMOVED lines=12> */
.L_x_4:
        /* <DEDUP_REMOVED lines=12> */
.L_x_5:
        /* <DEDUP_REMOVED lines=12> */
.L_x_6:
        /* <DEDUP_REMOVED lines=12> */
.L_x_7:
        /* <DEDUP_REMOVED lines=12> */
.L_x_8:
[----:B------:R-:W-:Y:S02]  /*0790*/  HFMA2 R8, -RZ, RZ, 0, 1.1920928955078125e-07 ;  /* 0x00000002ff087431 */ /* 0x000fe400000001ff */
[----:B------:R-:W-:Y:S01]  /*07a0*/  IMAD.MOV.U32 R9, RZ, RZ, 0x1 ;  /* 0x00000001ff097424 */ /* 0x000fe200078e00ff */
[----:B------:R0:W1:Y:S01]  /*07b0*/  LDC.64 R10, c[0x4][R17] ;  /* 0x01000000110a7b82 */ /* 0x0000620000000a00 */
[----:B------:R-:W-:Y:S01]  /*07c0*/  IMAD.MOV.U32 R0, RZ, RZ, 0x2 ;  /* 0x00000002ff007424 */ /* 0x000fe200078e00ff */
[----:B------:R-:W2:Y:S01]  /*07d0*/  LDCU.64 UR4, c[0x4][0x8] ;  /* 0x01000100ff0477ac */ /* 0x000ea20008000a00 */
[----:B------:R-:W-:Y:S01]  /*07e0*/  IMAD.MOV.U32 R6, RZ, RZ, R2 ;  /* 0x000000ffff067224 */ /* 0x000fe200078e0002 */
[----:B------:R-:W-:Y:S01]  /*07f0*/  MOV R7, R16 ;  /* 0x0000001000077202 */ /* 0x000fe20000000f00 */
[----:B------:R0:W-:Y:S04]  /*0800*/  STL.64 [R1], R8 ;  /* 0x0000000801007387 */ /* 0x0001e80000100a00 */
[----:B------:R0:W-:Y:S01]  /*0810*/  STL [R1+0x8], R0 ;  /* 0x0000080001007387 */ /* 0x0001e20000100800 */
[----:B--2---:R-:W-:Y:S01]  /*0820*/  MOV R4, UR4 ;  /* 0x0000000400047c02 */ /* 0x004fe20008000f00 */
[----:B0-----:R-:W-:-:S07]  /*0830*/  IMAD.U32 R5, RZ, RZ, UR5 ;  /* 0x00000005ff057e24 */ /* 0x001fce000f8e00ff */
[----:B------:R-:W-:-:S07]  /*0840*/  LEPC R20, `(.L_x_9) ;  /* 0x000000001014794e */ /* 0x000fce0000000000 */
[----:B-1----:R-:W-:Y:S05]  /*0850*/  CALL.ABS.NOINC R10 ;  /* 0x000000000a007343 */ /* 0x002fea0003c00000 */
.L_x_9:
[----:B------:R-:W-:Y:S02]  /*0860*/  HFMA2 R0, -RZ, RZ, 0, 2.384185791015625e-07 ;  /* 0x00000004ff007431 */ /* 0x000fe400000001ff */
[----:B------:R-:W-:Y:S01]  /*0870*/  IMAD.MOV.U32 R8, RZ, RZ, 0x2 ;  /* 0x00000002ff087424 */ /* 0x000fe200078e00ff */
[----:B------:R0:W1:Y:S01]  /*0880*/  LDC.64 R10, c[0x4][R17] ;  /* 0x01000000110a7b82 */ /* 0x0000620000000a00 */
[----:B------:R-:W-:Y:S01]  /*0890*/  IMAD.MOV.U32 R9, RZ, RZ, 0x2 ;  /* 0x00000002ff097424 */ /* 0x000fe200078e00ff */
[----:B------:R-:W2:Y:S01]  /*08a0*/  LDCU.64 UR4, c[0x4][0x8] ;  /* 0x01000100ff0477ac */ /* 0x000ea20008000a00 */
[----:B------:R-:W-:Y:S01]  /*08b0*/  MOV R6, R2 ;  /* 0x0000000200067202 */ /* 0x000fe20000000f00 */
[----:B------:R-:W-:Y:S01]  /*08c0*/  IMAD.MOV.U32 R7, RZ, RZ, R16 ;  /* 0x000000ffff077224 */ /* 0x000fe200078e0010 */
[----:B------:R0:W-:Y:S04]  /*08d0*/  STL [R1+0x8], R0 ;  /* 0x0000080001007387 */ /* 0x0001e80000100800 */
[----:B------:R0:W-:Y:S01]  /*08e0*/  STL.64 [R1], R8 ;  /* 0x0000000801007387 */ /* 0x0001e20000100a00 */
[----:B--2---:R-:W-:-:S02]  /*08f0*/  IMAD.U32 R4, RZ, RZ, UR4 ;  /* 0x00000004ff047e24 */ /* 0x004fc4000f8e00ff */
[----:B0-----:R-:W-:-:S07]  /*0900*/  IMAD.U32 R5, RZ, RZ, UR5 ;  /* 0x00000005ff057e24 */ /* 0x001fce000f8e00ff */
[----:B------:R-:W-:-:S07]  /*0910*/  LEPC R20, `(.L_x_10) ;  /* 0x000000001014794e */ /* 0x000fce0000000000 */
[----:B-1----:R-:W-:Y:S05]  /*0920*/  CALL.ABS.NOINC R10 ;  /* 0x000000000a007343 */ /* 0x002fea0003c00000 */
.L_x_10:
[----:B------:R-:W-:Y:S02]  /*0930*/  HFMA2 R9, -RZ, RZ, 0, 1.78813934326171875e-07 ;  /* 0x00000003ff097431 */ /* 0x000fe400000001ff */
[----:B------:R-:W-:Y:S01]  /*0940*/  IMAD.MOV.U32 R8, RZ, RZ, 0x2 ;  /* 0x00000002ff087424 */ /* 0x000fe200078e00ff */
[----:B------:R0:W1:Y:S01]  /*0950*/  LDC.64 R10, c[0x4][R17] ;  /* 0x01000000110a7b82 */ /* 0x0000620000000a00 */
[----:B------:R-:W-:Y:S01]  /*0960*/  IMAD.MOV.U32 R0, RZ, RZ, 0x6 ;  /* 0x00000006ff007424 */ /* 0x000fe200078e00ff */
[----:B------:R-:W2:Y:S01]  /*0970*/  LDCU.64 UR4, c[0x4][0x8] ;  /* 0x01000100ff0477ac */ /* 0x000ea20008000a00 */
[----:B------:R-:W-:Y:S01]  /*0980*/  IMAD.MOV.U32 R6, RZ, RZ, R2 ;  /* 0x000000ffff067224 */ /* 0x000fe200078e0002 */
[----:B------:R0:W-:Y:S01]  /*0990*/  STL.64 [R1], R8 ;  /* 0x0000000801007387 */ /* 0x0001e20000100a00 */
[----:B------:R-:W-:-:S03]  /*09a0*/  IMAD.MOV.U32 R7, RZ, RZ, R16 ;  /* 0x000000ffff077224 */ /* 0x000fc600078e0010 */
[----:B------:R0:W-:Y:S01]  /*09b0*/  STL [R1+0x8], R0 ;  /* 0x0000080001007387 */ /* 0x0001e20000100800 */
[----:B--2---:R-:W-:Y:S01]  /*09c0*/  IMAD.U32 R4, RZ, RZ, UR4 ;  /* 0x00000004ff047e24 */ /* 0x004fe2000f8e00ff */
[----:B0-----:R-:W-:-:S07]  /*09d0*/  MOV R5, UR5 ;  /* 0x0000000500057c02 */ /* 0x001fce0008000f00 */
[----:B------:R-:W-:-:S07]  /*09e0*/  LEPC R20, `(.L_x_11) ;  /* 0x000000001014794e */ /* 0x000fce0000000000 */
[----:B-1----:R-:W-:Y:S05]  /*09f0*/  CALL.ABS.NOINC R10 ;  /* 0x000000000a007343 */ /* 0x002fea0003c00000 */
.L_x_11:
        /* <DEDUP_REMOVED lines=13> */
.L_x_12:
[----:B------:R-:W-:Y:S02]  /*0ad0*/  HFMA2 R0, -RZ, RZ, 0, 5.9604644775390625e-07 ;  /* 0x0000000aff007431 */ /* 0x000fe400000001ff */
        /* <DEDUP_REMOVED lines=12> */
.L_x_13:
[----:B------:R-:W-:Y:S02]  /*0ba0*/  HFMA2 R9, -RZ, RZ, 0, 3.5762786865234375e-07 ;  /* 0x00000006ff097431 */ /* 0x000fe400000001ff */
        /* <DEDUP_REMOVED lines=12> */
.L_x_14:
        /* <DEDUP_REMOVED lines=13> */
.L_x_15:
[----:B------:R-:W-:Y:S02]  /*0d40*/  HFMA2 R0, -RZ, RZ, 0, 9.5367431640625e-07 ;  /* 0x00000010ff007431 */ /* 0x000fe400000001ff */
        /* <DEDUP_REMOVED lines=12> */
.L_x_16:
[----:B------:R-:W-:Y:S02]  /*0e10*/  HFMA2 R9, -RZ, RZ, 0, 5.36441802978515625e-07 ;  /* 0x00000009ff097431 */ /* 0x000fe400000001ff */
        /* <DEDUP_REMOVED lines=12> */
.L_x_17:
[----:B------:R-:W-:Y:S02]  /*0ee0*/  HFMA2 R8, -RZ, RZ, 0, 1.78813934326171875e-07 ;  /* 0x00000003ff087431 */ /* 0x000fe400000001ff */
        /* <DEDUP_REMOVED lines=12> */
.L_x_18:
[----:B------:R-:W-:Y:S02]  /*0fb0*/  HFMA2 R0, -RZ, RZ, 0, 3.5762786865234375e-07 ;  /* 0x00000006ff007431 */ /* 0x000fe400000001ff */
        /* <DEDUP_REMOVED lines=12> */
.L_x_19:
        /* <DEDUP_REMOVED lines=13> */
.L_x_20:
        /* <DEDUP_REMOVED lines=13> */
.L_x_21:
[----:B------:R-:W-:Y:S02]  /*1220*/  HFMA2 R0, -RZ, RZ, 0, 8.94069671630859375e-07 ;  /* 0x0000000fff007431 */ /* 0x000fe400000001ff */
        /* <DEDUP_REMOVED lines=12> */
.L_x_22:
        /* <DEDUP_REMOVED lines=13> */
.L_x_23:
        /* <DEDUP_REMOVED lines=13> */
.L_x_24:
[----:B------:R-:W-:Y:S02]  /*1490*/  HFMA2 R0, -RZ, RZ, 0, 1.430511474609375e-06 ;  /* 0x00000018ff007431 */ /* 0x000fe400000001ff */
        /* <DEDUP_REMOVED lines=12> */
.L_x_25:
        /* <DEDUP_REMOVED lines=13> */
.L_x_26:
[----:B------:R-:W-:Y:S02]  /*1630*/  HFMA2 R8, -RZ, RZ, 0, 2.384185791015625e-07 ;  /* 0x00000004ff087431 */ /* 0x000fe400000001ff */
        /* <DEDUP_REMOVED lines=12> */
.L_x_27:
[----:B------:R-:W-:Y:S02]  /*1700*/  HFMA2 R0, -RZ, RZ, 0, 4.76837158203125e-07 ;  /* 0x00000008ff007431 */ /* 0x000fe400000001ff */
        /* <DEDUP_REMOVED lines=12> */
.L_x_28:
        /* <DEDUP_REMOVED lines=13> */
.L_x_29:
        /* <DEDUP_REMOVED lines=13> */
.L_x_30:
[----:B------:R-:W-:Y:S02]  /*1970*/  HFMA2 R0, -RZ, RZ, 0, 1.1920928955078125e-06 ;  /* 0x00000014ff007431 */ /* 0x000fe400000001ff */
        /* <DEDUP_REMOVED lines=12> */
.L_x_31:
        /* <DEDUP_REMOVED lines=13> */
.L_x_32:
        /* <DEDUP_REMOVED lines=13> */
.L_x_33:
[----:B------:R-:W-:Y:S02]  /*1be0*/  HFMA2 R0, -RZ, RZ, 0, 1.9073486328125e-06 ;  /* 0x00000020ff007431 */ /* 0x000fe400000001ff */
        /* <DEDUP_REMOVED lines=12> */
.L_x_34:
[----:B------:R-:W-:Y:S02]  /*1cb0*/  HFMA2 R9, -RZ, RZ, 0, 5.36441802978515625e-07 ;  /* 0x00000009ff097431 */ /* 0x000fe400000001ff */
[----:B------:R-:W-:Y:S01]  /*1cc0*/  IMAD.MOV.U32 R8, RZ, RZ, 0x4 ;  /* 0x00000004ff087424 */ /* 0x000fe200078e00ff */
[----:B------:R0:W1:Y:S01]  /*1cd0*/  LDC.64 R10, c[0x4][R17] ;  /* 0x01000000110a7b82 */ /* 0x0000620000000a00 */
[----:B------:R-:W-:Y:S01]  /*1ce0*/  IMAD.MOV.U32 R0, RZ, RZ, 0x24 ;  /* 0x00000024ff007424 */ /* 0x000fe200078e00ff */
[----:B------:R-:W2:Y:S01]  /*1cf0*/  LDCU.64 UR4, c[0x4][0x8] ;  /* 0x01000100ff0477ac */ /* 0x000ea20008000a00 */
[----:B------:R-:W-:Y:S01]  /*1d00*/  MOV R6, R2 ;  /* 0x0000000200067202 */ /* 0x000fe20000000f00 */
[----:B------:R-:W-:Y:S01]  /*1d10*/  IMAD.MOV.U32 R7, RZ, RZ, R16 ;  /* 0x000000ffff077224 */ /* 0x000fe200078e0010 */
[----:B------:R0:W-:Y:S04]  /*1d20*/  STL.64 [R1], R8 ;  /* 0x0000000801007387 */ /* 0x0001e80000100a00 */
[----:B------:R0:W-:Y:S01]  /*1d30*/  STL [R1+0x8], R0 ;  /* 0x0000080001007387 */ /* 0x0001e20000100800 */
[----:B--2---:R-:W-:Y:S01]  /*1d40*/  MOV R4, UR4 ;  /* 0x0000000400047c02 */ /* 0x004fe20008000f00 */
[----:B0-----:R-:W-:-:S07]  /*1d50*/  IMAD.U32 R5, RZ, RZ, UR5 ;  /* 0x00000005ff057e24 */ /* 0x001fce000f8e00ff */
[----:B------:R-:W-:-:S07]  /*1d60*/  LEPC R20, `(.L_x_35) ;  /* 0x000000001014794e */ /* 0x000fce0000000000 */
[----:B-1----:R-:W-:Y:S05]  /*1d70*/  CALL.ABS.NOINC R10 ;  /* 0x000000000a007343 */ /* 0x002fea0003c00000 */
.L_x_35:
[----:B------:R-:W-:Y:S02]  /*1d80*/  HFMA2 R8, -RZ, RZ, 0, 2.98023223876953125e-07 ;  /* 0x00000005ff087431 */ /* 0x000fe400000001ff */
[----:B------:R-:W-:Y:S01]  /*1d90*/  IMAD.MOV.U32 R9, RZ, RZ, 0x1 ;  /* 0x00000001ff097424 */ /* 0x000fe200078e00ff */
[----:B------:R-:W-:Y:S01]  /*1da0*/  MOV R0, 0x5 ;  /* 0x0000000500007802 */ /* 0x000fe20000000f00 */
[----:B------:R0:W1:Y:S01]  /*1db0*/  LDC.64 R10, c[0x4][R17] ;  /* 0x01000000110a7b82 */ /* 0x0000620000000a00 */
[----:B------:R-:W2:Y:S01]  /*1dc0*/  LDCU.64 UR4, c[0x4][0x8] ;  /* 0x01000100ff0477ac */ /* 0x000ea20008000a00 */
[----:B------:R-:W-:Y:S01]  /*1dd0*/  IMAD.MOV.U32 R6, RZ, RZ, R2 ;  /* 0x000000ffff067224 */ /* 0x000fe200078e0002 */
[----:B------:R-:W-:Y:S01]  /*1de0*/  MOV R7, R16 ;  /* 0x0000001000077202 */ /* 0x000fe20000000f00 */
[----:B------:R0:W-:Y:S04]  /*1df0*/  STL.64 [R1], R8 ;  /* 0x0000000801007387 */ /* 0x0001e80000100a00 */
[----:B------:R0:W-:Y:S01]  /*1e00*/  STL [R1+0x8], R0 ;  /* 0x0000080001007387 */ /* 0x0001e20000100800 */
[----:B--2---:R-:W-:Y:S01]  /*1e10*/  IMAD.U32 R4, RZ, RZ, UR4 ;  /* 0x00000004ff047e24 */ /* 0x004fe2000f8e00ff */
[----:B0-----:R-:W-:-:S07]  /*1e20*/  MOV R5, UR5 ;  /* 0x0000000500057c02 */ /* 0x001fce0008000f00 */
[----:B------:R-:W-:-:S07]  /*1e30*/  LEPC R20, `(.L_x_36) ;  /* 0x000000001014794e */ /* 0x000fce0000000000 */
[----:B-1----:R-:W-:Y:S05]  /*1e40*/  CALL.ABS.NOINC R10 ;  /* 0x000000000a007343 */ /* 0x002fea0003c00000 */
.L_x_36:
[----:B------:R-:W-:Y:S02]  /*1e50*/  HFMA2 R9, -RZ, RZ, 0, 1.1920928955078125e-07 ;  /* 0x00000002ff097431 */ /* 0x000fe400000001ff */
        /* <DEDUP_REMOVED lines=12> */
.L_x_37:
        /* <DEDUP_REMOVED lines=13> */
.L_x_38:
[----:B------:R-:W-:Y:S02]  /*1ff0*/  HFMA2 R9, -RZ, RZ, 0, 2.384185791015625e-07 ;  /* 0x00000004ff097431 */ /* 0x000fe400000001ff */
        /* <DEDUP_REMOVED lines=12> */
.L_x_39:
        /* <DEDUP_REMOVED lines=13> */
.L_x_40:
[----:B------:R-:W-:Y:S02]  /*2190*/  HFMA2 R9, -RZ, RZ, 0, 3.5762786865234375e-07 ;  /* 0x00000006ff097431 */ /* 0x000fe400000001ff */
        /* <DEDUP_REMOVED lines=12> */
.L_x_41:
        /* <DEDUP_REMOVED lines=13> */
.L_x_42:
[----:B------:R-:W-:Y:S02]  /*2330*/  HFMA2 R9, -RZ, RZ, 0, 4.76837158203125e-07 ;  /* 0x00000008ff097431 */ /* 0x000fe400000001ff */
        /* <DEDUP_REMOVED lines=12> */
.L_x_43:
        /* <DEDUP_REMOVED lines=13> */
.L_x_44:
[----:B------:R-:W-:Y:S02]  /*24d0*/  HFMA2 R9, -RZ, RZ, 0, 5.9604644775390625e-08 ;  /* 0x00000001ff097431 */ /* 0x000fe400000001ff */
        /* <DEDUP_REMOVED lines=12> */
.L_x_45:
[----:B------:R-:W-:Y:S02]  /*25a0*/  HFMA2 R8, -RZ, RZ, 0, 3.5762786865234375e-07 ;  /* 0x00000006ff087431 */ /* 0x000fe400000001ff */
        /* <DEDUP_REMOVED lines=12> */
.L_x_46:
[----:B------:R-:W-:Y:S02]  /*2670*/  HFMA2 R9, -RZ, RZ, 0, 1.78813934326171875e-07 ;  /* 0x00000003ff097431 */ /* 0x000fe400000001ff */
        /* <DEDUP_REMOVED lines=12> */
.L_x_47:
        /* <DEDUP_REMOVED lines=13> */
.L_x_48:
[----:B------:R-:W-:Y:S02]  /*2810*/  HFMA2 R9, -RZ, RZ, 0, 2.98023223876953125e-07 ;  /* 0x00000005ff097431 */ /* 0x000fe400000001ff */
        /* <DEDUP_REMOVED lines=12> */
.L_x_49:
        /* <DEDUP_REMOVED lines=13> */
.L_x_50:
[----:B------:R-:W-:Y:S02]  /*29b0*/  HFMA2 R9, -RZ, RZ, 0, 4.17232513427734375e-07 ;  /* 0x00000007ff097431 */ /* 0x000fe400000001ff */
        /* <DEDUP_REMOVED lines=12> */
.L_x_51:
        /* <DEDUP_REMOVED lines=13> */
.L_x_52:
        /* <DEDUP_REMOVED lines=13> */
.L_x_53:
[----:B------:R-:W-:Y:S02]  /*2c20*/  HFMA2 R8, -RZ, RZ, 0, 4.17232513427734375e-07 ;  /* 0x00000007ff087431 */ /* 0x000fe400000001ff */
        /* <DEDUP_REMOVED lines=12> */
.L_x_54:
        /* <DEDUP_REMOVED lines=13> */
.L_x_55:
        /* <DEDUP_REMOVED lines=13> */
.L_x_56:
        /* <DEDUP_REMOVED lines=13> */
.L_x_57:
        /* <DEDUP_REMOVED lines=13> */
.L_x_58:
        /* <DEDUP_REMOVED lines=13> */
.L_x_59:
        /* <DEDUP_REMOVED lines=13> */
.L_x_60:
        /* <DEDUP_REMOVED lines=13> */
.L_x_61:
        /* <DEDUP_REMOVED lines=13> */
.L_x_62:
        /* <DEDUP_REMOVED lines=13> */
.L_x_63:
[----:B------:R-:W-:Y:S02]  /*3440*/  HFMA2 R8, -RZ, RZ, 0, 4.76837158203125e-07 ;  /* 0x00000008ff087431 */ /* 0x000fe400000001ff */
        /* <DEDUP_REMOVED lines=12> */
.L_x_64:
        /* <DEDUP_REMOVED lines=13> */
.L_x_65:
        /* <DEDUP_REMOVED lines=13> */
.L_x_66:
        /* <DEDUP_REMOVED lines=13> */
.L_x_67:
        /* <DEDUP_REMOVED lines=13> */
.L_x_68:
        /* <DEDUP_REMOVED lines=13> */
.L_x_69:
        /* <DEDUP_REMOVED lines=13> */
.L_x_70:
        /* <DEDUP_REMOVED lines=13> */
.L_x_71:
[----:B------:R-:W-:Y:S02]  /*3ac0*/  HFMA2 R8, -RZ, RZ, 0, 5.36441802978515625e-07 ;  /* 0x00000009ff087431 */ /* 0x000fe400000001ff */
        /* <DEDUP_REMOVED lines=12> */
.L_x_72:
        /* <DEDUP_REMOVED lines=13> */
.L_x_73:
        /* <DEDUP_REMOVED lines=13> */
.L_x_74:
        /* <DEDUP_REMOVED lines=13> */
.L_x_75:
        /* <DEDUP_REMOVED lines=13> */
.L_x_76:
        /* <DEDUP_REMOVED lines=13> */
.L_x_77:
        /* <DEDUP_REMOVED lines=13> */
.L_x_78:
        /* <DEDUP_REMOVED lines=13> */
.L_x_79:
        /* <DEDUP_REMOVED lines=13> */
.L_x_80:
[----:B------:R-:W-:Y:S05]  /*4210*/  EXIT ;  /* 0x000000000000794d */ /* 0x000fea0003800000 */
.L_x_81:
[----:B------:R-:W-:-:S00]  /*4220*/  BRA `(.L_x_81) ;  /* 0xfffffffc00fc7947 */ /* 0x000fc0000383ffff */
[----:B------:R-:W-:-:S00]  /*4230*/  NOP ;  /* 0x0000000000007918 */ /* 0x000fc00000000000 */
        /* <DEDUP_REMOVED lines=12> */
.L_x_82:


//--------------------- .nv.global.init           --------------------------
	.section	.nv.global.init,"aw",@progbits
.nv.global.init:
	.type		$str,@object
	.size		$str,(.L_0 - $str)
$str:
        /*0000*/ 	.byte	0x25, 0x64, 0x20, 0x78, 0x20, 0x25, 0x64, 0x20, 0x3d, 0x20, 0x25, 0x64, 0x0a, 0x00
.L_0:


//--------------------- .nv.shared.reserved.0     --------------------------
	.section	.nv.shared.reserved.0,"aw",@nobits
	.weak		__nv_reservedSMEM_offset_0_alias
	.size		__nv_reservedSMEM_offset_0_alias, 0, 64
	.other		__nv_reservedSMEM_offset_0_alias,@"STO_CUDA_RESERVED_SHARED STV_DEFAULT"
__nv_reservedSMEM_offset_0_alias:
	.zero		0
	.zero		64


//--------------------- .nv.constant0._Z11print_tablePi --------------------------
	.section	.nv.constant0._Z11print_tablePi,"a",@progbits
	.sectionflags	@""
	.align	4
.nv.constant0._Z11print_tablePi:
	.zero		904


//--------------------- SYMBOLS --------------------------

	.type		.nv.reservedSmem.offset0,@object
	.size		.nv.reservedSmem.offset0,0x4
	.type		vprintf,@function
